//
// Generated by NVIDIA NVVM Compiler
//
// Compiler Build ID: CL-36424714
// Cuda compilation tools, release 13.0, V13.0.88
// Based on NVVM 20.0.0
//

.version 9.0
.target sm_100
.address_size 64

	// .globl	_Z9addKernelv
.extern .func  (.param .b32 func_retval0) vprintf
(
	.param .b64 vprintf_param_0,
	.param .b64 vprintf_param_1
)
;
.global .align 1 .b8 $str[7] = {37, 100, 44, 32, 37, 100};

.visible .entry _Z9addKernelv()
{
	.local .align 8 .b8 	__local_depot0[8];
	.reg .b64 	%SP;
	.reg .b64 	%SPL;
	.reg .b32 	%r<5>;
	.reg .b64 	%rd<5>;

	mov.u64 	%SPL, __local_depot0;
	cvta.local.u64 	%SP, %SPL;
	add.u64 	%rd1, %SP, 0;
	add.u64 	%rd2, %SPL, 0;
	mov.u32 	%r1, %tid.x;
	mov.u32 	%r2, %tid.y;
	st.local.v2.u32 	[%rd2], {%r1, %r2};
	mov.u64 	%rd3, $str;
	cvta.global.u64 	%rd4, %rd3;
	{ // callseq 0, 0
	.param .b64 param0;
	st.param.b64 	[param0], %rd4;
	.param .b64 param1;
	st.param.b64 	[param1], %rd1;
	.param .b32 retval0;
	call.uni (retval0), 
	vprintf, 
	(
	param0, 
	param1
	);
	ld.param.b32 	%r3, [retval0];
	} // callseq 0
	ret;

}


// ===== COMPILED SASS (sm_100) =====

	.target	sm_100

	.elftype	@"ET_EXEC"


//--------------------- .note.nv.tkinfo           --------------------------
	.section	.note.nv.tkinfo,"",@"SHT_NOTE"
	.sectionflags	@"SHF_NOTE_NV_TKINFO"
	.tkinfo
        /*0018*/ 	.word	0x00000002
        /*0030*/ 	.string	""
        /*0030*/ 	.string	"ptxas"
        /*0030*/ 	.string	"Cuda compilation tools, release 13.0, V13.0.88"
        /*0030*/ 	.string	"Build cuda_13.0.r13.0/compiler.36424714_0"
        /*0030*/ 	.string	"-arch sm_100 -m 64 "



//--------------------- .note.nv.cuinfo           --------------------------
	.section	.note.nv.cuinfo,"",@"SHT_NOTE"
	.sectionflags	@"SHF_NOTE_NV_CUINFO"
        /*0018*/ 	.short	0x0002
        /*001a*/ 	.short	0x0064
        /*001c*/ 	.short	0x0082
	.zero		2


//--------------------- .nv.info                  --------------------------
	.section	.nv.info,"",@"SHT_CUDA_INFO"
	.align	4


	//----- nvinfo : EIATTR_REGCOUNT
	.align		4
        /*0000*/ 	.byte	0x04, 0x2f
        /*0002*/ 	.short	(.L_2 - .L_1)
	.align		4
.L_1:
        /*0004*/ 	.word	index@(_Z9addKernelv)
        /*0008*/ 	.word	0x00000018


	//----- nvinfo : EIATTR_FRAME_SIZE
	.align		4
.L_2:
        /*000c*/ 	.byte	0x04, 0x11
        /*000e*/ 	.short	(.L_4 - .L_3)
	.align		4
.L_3:
        /*0010*/ 	.word	index@(_Z9addKernelv)
        /*0014*/ 	.word	0x00000008


	//----- nvinfo : EIATTR_MIN_STACK_SIZE
	.align		4
.L_4:
        /*0018*/ 	.byte	0x04, 0x12
        /*001a*/ 	.short	(.L_6 - .L_5)
	.align		4
.L_5:
        /*001c*/ 	.word	index@(_Z9addKernelv)
        /*0020*/ 	.word	0x00000008
.L_6:


//--------------------- .nv.compat                --------------------------
	.section	.nv.compat,"",@"SHT_CUDA_COMPAT_INFO"
	.align	4
        /*0000*/ 	.byte	0x02, 0x09, 0x00, 0x00, 0x02, 0x02, 0x01, 0x00, 0x02, 0x05, 0x05, 0x00, 0x03, 0x07, 0x01, 0x01
        /*0010*/ 	.byte	0x02, 0x03, 0x00, 0x00, 0x02, 0x06, 0x01, 0x00, 0x04, 0x0b, 0x08, 0x00, 0x09, 0x00, 0x00, 0x00
        /*0020*/ 	.byte	0x00, 0x00, 0x00, 0x00


//--------------------- .nv.info._Z9addKernelv    --------------------------
	.section	.nv.info._Z9addKernelv,"",@"SHT_CUDA_INFO"
	.sectionflags	@""
	.align	4


	//----- nvinfo : EIATTR_CUDA_API_VERSION
	.align		4
        /*0000*/ 	.byte	0x04, 0x37
        /*0002*/ 	.short	(.L_8 - .L_7)
.L_7:
        /*0004*/ 	.word	0x00000082


	//----- nvinfo : EIATTR_SPARSE_MMA_MASK
	.align		4
.L_8:
        /*0008*/ 	.byte	0x03, 0x50
        /*000a*/ 	.short	0x0000


	//----- nvinfo : EIATTR_MAXREG_COUNT
	.align		4
        /*000c*/ 	.byte	0x03, 0x1b
        /*000e*/ 	.short	0x00ff


	//----- nvinfo : EIATTR_EXTERNS
	.align		4
        /*0010*/ 	.byte	0x04, 0x0f
        /*0012*/ 	.short	(.L_10 - .L_9)


	//   ....[0]....
	.align		4
.L_9:
        /*0014*/ 	.word	index@(vprintf)


	//----- nvinfo : EIATTR_MERCURY_ISA_VERSION
	.align		4
.L_10:
        /*0018*/ 	.byte	0x03, 0x5f
        /*001a*/ 	.short	0x0101


	//----- nvinfo : EIATTR_VRC_CTA_INIT_COUNT
	.align		4
        /*001c*/ 	.byte	0x02, 0x4a
	.zero		1
	.zero		1


	//----- nvinfo : EIATTR_SYSCALL_OFFSETS
	.align		4
        /*0020*/ 	.byte	0x04, 0x46
        /*0022*/ 	.short	(.L_12 - .L_11)


	//   ....[0]....
.L_11:
        /*0024*/ 	.word	0x000000f0


	//----- nvinfo : EIATTR_EXIT_INSTR_OFFSETS
	.align		4
.L_12:
        /*0028*/ 	.byte	0x04, 0x1c
        /*002a*/ 	.short	(.L_14 - .L_13)


	//   ....[0]....
.L_13:
        /*002c*/ 	.word	0x00000100


	//----- nvinfo : EIATTR_SW_WAR
	.align		4
.L_14:
        /*0030*/ 	.byte	0x04, 0x36
        /*0032*/ 	.short	(.L_16 - .L_15)
.L_15:
        /*0034*/ 	.word	0x00000008
.L_16:


//--------------------- .nv.callgraph             --------------------------
	.section	.nv.callgraph,"",@"SHT_CUDA_CALLGRAPH"
	.align	4
	.sectionentsize	8
	.align		4
        /*0000*/ 	.word	0x00000000
	.align		4
        /*0004*/ 	.word	0xffffffff
	.align		4
        /*0008*/ 	.word	index@(_Z9addKernelv)
	.align		4
        /*000c*/ 	.word	index@(vprintf)
	.align		4
        /*0010*/ 	.word	0x00000000
	.align		4
        /*0014*/ 	.word	0xfffffffe
	.align		4
        /*0018*/ 	.word	0x00000000
	.align		4
        /*001c*/ 	.word	0xfffffffd
	.align		4
        /*0020*/ 	.word	0x00000000
	.align		4
        /*0024*/ 	.word	0xfffffffc


//--------------------- .nv.constant4             --------------------------
	.section	.nv.constant4,"a",@progbits
	.align	8
	.align		8
.nv.constant4:
        /*0000*/ 	.dword	vprintf
	.align		8
        /*0008*/ 	.dword	$str


//--------------------- .text._Z9addKernelv       --------------------------
	.section	.text._Z9addKernelv,"ax",@progbits
	.align	128
        .global         _Z9addKernelv
        .type           _Z9addKernelv,@function
        .size           _Z9addKernelv,(.L_x_2 - _Z9addKernelv)
        .other          _Z9addKernelv,@"STO_CUDA_ENTRY STV_DEFAULT"
_Z9addKernelv:
.text._Z9addKernelv:
[----:B------:R-:W0:Y:S01]  /*0000*/  LDC R1, c[0x0][0x37c] ;  /* 0x0000df00ff017b82 */ /* 0x000e220000000800 */
[----:B------:R-:W1:Y:S01]  /*0010*/  S2R R8, SR_TID.X ;  /* 0x0000000000087919 */ /* 0x000e620000002100 */
[----:B0-----:R-:W-:Y:S01]  /*0020*/  VIADD R1, R1, 0xfffffff8 ;  /* 0xfffffff801017836 */ /* 0x001fe20000000000 */
[----:B------:R-:W-:Y:S01]  /*0030*/  MOV R0, 0x0 ;  /* 0x0000000000007802 */ /* 0x000fe20000000f00 */
[----:B------:R-:W0:Y:S01]  /*0040*/  LDCU UR4, c[0x0][0x2f8] ;  /* 0x00005f00ff0477ac */ /* 0x000e220008000800 */
[----:B------:R-:W1:Y:S03]  /*0050*/  S2R R9, SR_TID.Y ;  /* 0x0000000000097919 */ /* 0x000e660000002200 */
[----:B------:R2:W3:Y:S01]  /*0060*/  LDC.64 R2, c[0x4][R0] ;  /* 0x0100000000027b82 */ /* 0x0004e20000000a00 */
[----:B------:R-:W4:Y:S01]  /*0070*/  LDCU.64 UR6, c[0x4][0x8] ;  /* 0x01000100ff0677ac */ /* 0x000f220008000a00 */
[----:B------:R-:W5:Y:S01]  /*0080*/  LDCU UR5, c[0x0][0x2fc] ;  /* 0x00005f80ff0577ac */ /* 0x000f620008000800 */
[----:B0-----:R-:W-:Y:S01]  /*0090*/  IADD3 R6, P0, PT, R1, UR4, RZ ;  /* 0x0000000401067c10 */ /* 0x001fe2000ff1e0ff */
[----:B----4-:R-:W-:Y:S01]  /*00a0*/  IMAD.U32 R4, RZ, RZ, UR6 ;  /* 0x00000006ff047e24 */ /* 0x010fe2000f8e00ff */
[----:B------:R-:W-:-:S03]  /*00b0*/  MOV R5, UR7 ;  /* 0x0000000700057c02 */ /* 0x000fc60008000f00 */
[----:B-----5:R-:W-:Y:S01]  /*00c0*/  IMAD.X R7, RZ, RZ, UR5, P0 ;  /* 0x00000005ff077e24 */ /* 0x020fe200080e06ff */
[----:B-1----:R2:W-:Y:S07]  /*00d0*/  STL.64 [R1], R8 ;  /* 0x0000000801007387 */ /* 0x0025ee0000100a00 */
[----:B------:R-:W-:-:S07]  /*00e0*/  LEPC R20, `(.L_x_0) ;  /* 0x000000001014794e */ /* 0x000fce0000000000 */
[----:B--23--:R-:W-:Y:S05]  /*00f0*/  CALL.ABS.NOINC R2 ;  /* 0x0000000002007343 */ /* 0x00cfea0003c00000 */
.L_x_0:
[----:B------:R-:W-:Y:S05]  /*0100*/  EXIT ;  /* 0x000000000000794d */ /* 0x000fea0003800000 */
.L_x_1:
[----:B------:R-:W-:-:S00]  /*0110*/  BRA `(.L_x_1) ;  /* 0xfffffffc00fc7947 */ /* 0x000fc0000383ffff */
[----:B------:R-:W-:-:S00]  /*0120*/  NOP ;  /* 0x0000000000007918 */ /* 0x000fc00000000000 */
        /* <DEDUP_REMOVED lines=13> */
.L_x_2:


//--------------------- .nv.global.init           --------------------------
	.section	.nv.global.init,"aw",@progbits
.nv.global.init:
	.type		$str,@object
	.size		$str,(.L_0 - $str)
$str:
        /*0000*/ 	.byte	0x25, 0x64, 0x2c, 0x20, 0x25, 0x64, 0x00
.L_0:


//--------------------- .nv.shared.reserved.0     --------------------------
	.section	.nv.shared.reserved.0,"aw",@nobits
	.weak		__nv_reservedSMEM_offset_0_alias
	.size		__nv_reservedSMEM_offset_0_alias, 0, 64
	.other		__nv_reservedSMEM_offset_0_alias,@"STO_CUDA_RESERVED_SHARED STV_DEFAULT"
__nv_reservedSMEM_offset_0_alias:
	.zero		0
	.zero		64


//--------------------- .nv.constant0._Z9addKernelv --------------------------
	.section	.nv.constant0._Z9addKernelv,"a",@progbits
	.sectionflags	@""
	.align	4
.nv.constant0._Z9addKernelv:
	.zero		896


//--------------------- SYMBOLS --------------------------

	.type		.nv.reservedSmem.offset0,@object
	.size		.nv.reservedSmem.offset0,0x4
	.type		vprintf,@function
